	.headerflags	@"EF_CUDA_TEXMODE_UNIFIED EF_CUDA_64BIT_ADDRESS EF_CUDA_ACCELERATORS EF_CUDA_SM90 EF_CUDA_VIRTUAL_SM(EF_CUDA_SM90)"
	.elftype	@"ET_EXEC"


//--------------------- .nv.info                  --------------------------
	.section	.nv.info,"",@"SHT_CUDA_INFO"
	.align	4


	//----- nvinfo : EIATTR_REGCOUNT
	.align		4
        /*0000*/ 	.byte	0x04, 0x2f
        /*0002*/ 	.short	(.L_3 - .L_2)
	.align		4
.L_2:
        /*0004*/ 	.word	index@(triton_poi_fused__native_batch_norm_legit_no_training_relu_50)
        /*0008*/ 	.word	0x00000022


	//----- nvinfo : EIATTR_MIN_STACK_SIZE
	.align		4
.L_3:
        /*000c*/ 	.byte	0x04, 0x12
        /*000e*/ 	.short	(.L_5 - .L_4)
	.align		4
.L_4:
        /*0010*/ 	.word	index@(triton_poi_fused__native_batch_norm_legit_no_training_relu_50)
        /*0014*/ 	.word	0x00000000


	//----- nvinfo : EIATTR_FRAME_SIZE
	.align		4
.L_5:
        /*0018*/ 	.byte	0x04, 0x11
        /*001a*/ 	.short	(.L_7 - .L_6)
	.align		4
.L_6:
        /*001c*/ 	.word	index@(triton_poi_fused__native_batch_norm_legit_no_training_relu_50)
        /*0020*/ 	.word	0x00000000


	//----- nvinfo : EIATTR_MIN_STACK_SIZE
	.align		4
.L_7:
        /*0024*/ 	.byte	0x04, 0x12
        /*0026*/ 	.short	(.L_9 - .L_8)
	.align		4
.L_8:
        /*0028*/ 	.word	index@(triton_poi_fused__native_batch_norm_legit_no_training_relu_50)
        /*002c*/ 	.word	0x00000000
.L_9:


//--------------------- .nv.info.triton_poi_fused__native_batch_norm_legit_no_training_relu_50 --------------------------
	.section	.nv.info.triton_poi_fused__native_batch_norm_legit_no_training_relu_50,"",@"SHT_CUDA_INFO"
	.sectionflags	@""
	.align	4


	//----- nvinfo : EIATTR_CUDA_API_VERSION
	.align		4
        /*0000*/ 	.byte	0x04, 0x37
        /*0002*/ 	.short	(.L_11 - .L_10)
.L_10:
        /*0004*/ 	.word	0x0000007c


	//----- nvinfo : EIATTR_KPARAM_INFO
	.align		4
.L_11:
        /*0008*/ 	.byte	0x04, 0x17
        /*000a*/ 	.short	(.L_13 - .L_12)
.L_12:
        /*000c*/ 	.word	0x00000000
        /*0010*/ 	.short	0x0007
        /*0012*/ 	.short	0x0034
        /*0014*/ 	.byte	0x00, 0xf0, 0x11, 0x00


	//----- nvinfo : EIATTR_KPARAM_INFO
	.align		4
.L_13:
        /*0018*/ 	.byte	0x04, 0x17
        /*001a*/ 	.short	(.L_15 - .L_14)
.L_14:
        /*001c*/ 	.word	0x00000000
        /*0020*/ 	.short	0x0006
        /*0022*/ 	.short	0x0030
        /*0024*/ 	.byte	0x00, 0xf0, 0x11, 0x00


	//----- nvinfo : EIATTR_KPARAM_INFO
	.align		4
.L_15:
        /*0028*/ 	.byte	0x04, 0x17
        /*002a*/ 	.short	(.L_17 - .L_16)
.L_16:
        /*002c*/ 	.word	0x00000000
        /*0030*/ 	.short	0x0005
        /*0032*/ 	.short	0x0028
        /*0034*/ 	.byte	0x00, 0xf4, 0x21, 0x00


	//----- nvinfo : EIATTR_KPARAM_INFO
	.align		4
.L_17:
        /*0038*/ 	.byte	0x04, 0x17
        /*003a*/ 	.short	(.L_19 - .L_18)
.L_18:
        /*003c*/ 	.word	0x00000000
        /*0040*/ 	.short	0x0004
        /*0042*/ 	.short	0x0020
        /*0044*/ 	.byte	0x00, 0xf4, 0x21, 0x00


	//----- nvinfo : EIATTR_KPARAM_INFO
	.align		4
.L_19:
        /*0048*/ 	.byte	0x04, 0x17
        /*004a*/ 	.short	(.L_21 - .L_20)
.L_20:
        /*004c*/ 	.word	0x00000000
        /*0050*/ 	.short	0x0003
        /*0052*/ 	.short	0x0018
        /*0054*/ 	.byte	0x00, 0xf4, 0x21, 0x00


	//----- nvinfo : EIATTR_KPARAM_INFO
	.align		4
.L_21:
        /*0058*/ 	.byte	0x04, 0x17
        /*005a*/ 	.short	(.L_23 - .L_22)
.L_22:
        /*005c*/ 	.word	0x00000000
        /*0060*/ 	.short	0x0002
        /*0062*/ 	.short	0x0010
        /*0064*/ 	.byte	0x00, 0xf4, 0x21, 0x00


	//----- nvinfo : EIATTR_KPARAM_INFO
	.align		4
.L_23:
        /*0068*/ 	.byte	0x04, 0x17
        /*006a*/ 	.short	(.L_25 - .L_24)
.L_24:
        /*006c*/ 	.word	0x00000000
        /*0070*/ 	.short	0x0001
        /*0072*/ 	.short	0x0008
        /*0074*/ 	.byte	0x00, 0xf4, 0x21, 0x00


	//----- nvinfo : EIATTR_KPARAM_INFO
	.align		4
.L_25:
        /*0078*/ 	.byte	0x04, 0x17
        /*007a*/ 	.short	(.L_27 - .L_26)
.L_26:
        /*007c*/ 	.word	0x00000000
        /*0080*/ 	.short	0x0000
        /*0082*/ 	.short	0x0000
        /*0084*/ 	.byte	0x00, 0xf4, 0x21, 0x00


	//----- nvinfo : EIATTR_SPARSE_MMA_MASK
	.align		4
.L_27:
        /*0088*/ 	.byte	0x03, 0x50
        /*008a*/ 	.short	0x0000


	//----- nvinfo : EIATTR_MAXREG_COUNT
	.align		4
        /*008c*/ 	.byte	0x03, 0x1b
        /*008e*/ 	.short	0x00ff


	//----- nvinfo : EIATTR_EXIT_INSTR_OFFSETS
	.align		4
        /*0090*/ 	.byte	0x04, 0x1c
        /*0092*/ 	.short	(.L_29 - .L_28)


	//   ....[0]....
.L_28:
        /*0094*/ 	.word	0x00001260


	//   ....[1]....
        /*0098*/ 	.word	0x00001330


	//----- nvinfo : EIATTR_REQNTID
	.align		4
.L_29:
        /*009c*/ 	.byte	0x04, 0x10
        /*009e*/ 	.short	(.L_31 - .L_30)
.L_30:
        /*00a0*/ 	.word	0x00000100
        /*00a4*/ 	.word	0x00000001
        /*00a8*/ 	.word	0x00000001


	//----- nvinfo : EIATTR_CBANK_PARAM_SIZE
	.align		4
.L_31:
        /*00ac*/ 	.byte	0x03, 0x19
        /*00ae*/ 	.short	0x0038


	//----- nvinfo : EIATTR_PARAM_CBANK
	.align		4
        /*00b0*/ 	.byte	0x04, 0x0a
        /*00b2*/ 	.short	(.L_33 - .L_32)
	.align		4
.L_32:
        /*00b4*/ 	.word	index@(.nv.constant0.triton_poi_fused__native_batch_norm_legit_no_training_relu_50)
        /*00b8*/ 	.short	0x0210
        /*00ba*/ 	.short	0x0038


	//----- nvinfo : EIATTR_SW_WAR
	.align		4
.L_33:
        /*00bc*/ 	.byte	0x04, 0x36
        /*00be*/ 	.short	(.L_35 - .L_34)
.L_34:
        /*00c0*/ 	.word	0x00000008
.L_35:


//--------------------- .nv.callgraph             --------------------------
	.section	.nv.callgraph,"",@"SHT_CUDA_CALLGRAPH"
	.align	4
	.sectionentsize	8
	.align		4
        /*0000*/ 	.word	0x00000000
	.align		4
        /*0004*/ 	.word	0xffffffff
	.align		4
        /*0008*/ 	.word	0x00000000
	.align		4
        /*000c*/ 	.word	0xfffffffe
	.align		4
        /*0010*/ 	.word	0x00000000
	.align		4
        /*0014*/ 	.word	0xfffffffd
	.align		4
        /*0018*/ 	.word	0x00000000
	.align		4
        /*001c*/ 	.word	0xfffffffc


//--------------------- .nv.constant4             --------------------------
	.section	.nv.constant4,"a",@progbits
	.align	8
	.align		8
.nv.constant4:
        /*0000*/ 	.dword	_$_str
	.align		8
        /*0008*/ 	.dword	_$_str_$_2


//--------------------- .text.triton_poi_fused__native_batch_norm_legit_no_training_relu_50 --------------------------
	.section	.text.triton_poi_fused__native_batch_norm_legit_no_training_relu_50,"ax",@progbits
	.sectionflags	@"SHF_BARRIERS=1"
	.align	128
        .global         triton_poi_fused__native_batch_norm_legit_no_training_relu_50
        .type           triton_poi_fused__native_batch_norm_legit_no_training_relu_50,@function
        .size           triton_poi_fused__native_batch_norm_legit_no_training_relu_50,(.L_x_1 - triton_poi_fused__native_batch_norm_legit_no_training_relu_50)
        .other          triton_poi_fused__native_batch_norm_legit_no_training_relu_50,@"STO_CUDA_ENTRY STV_DEFAULT"
triton_poi_fused__native_batch_norm_legit_no_training_relu_50:
.text.triton_poi_fused__native_batch_norm_legit_no_training_relu_50:
[----:B------:R-:W0:Y:S01]  /*0000*/  LDC R1, c[0x0][0x28] ;  /* 0x00000a00ff017b82 */ /* 0x000e220000000800 */
[----:B------:R-:W1:Y:S07]  /*0010*/  S2R R3, SR_CTAID.Y ;  /* 0x0000000000037919 */ /* 0x000e6e0000002600 */
[----:B------:R-:W2:Y:S01]  /*0020*/  LDC.64 R30, c[0x0][0x210] ;  /* 0x00008400ff1e7b82 */ /* 0x000ea20000000a00 */
[----:B------:R-:W-:Y:S02]  /*0030*/  CS2R R6, SRZ ;  /* 0x0000000000067805 */ /* 0x000fe4000001ff00 */
[----:B------:R-:W-:Y:S01]  /*0040*/  CS2R R8, SRZ ;  /* 0x0000000000087805 */ /* 0x000fe2000001ff00 */
[----:B------:R-:W3:Y:S01]  /*0050*/  S2R R14, SR_TID.X ;  /* 0x00000000000e7919 */ /* 0x000ee20000002100 */
[----:B------:R-:W-:Y:S01]  /*0060*/  CS2R R10, SRZ ;  /* 0x00000000000a7805 */ /* 0x000fe2000001ff00 */
[----:B------:R-:W-:Y:S01]  /*0070*/  ULDC.64 UR6, c[0x0][0x208] ;  /* 0x0000820000067ab9 */ /* 0x000fe20000000a00 */
[----:B------:R-:W4:Y:S01]  /*0080*/  S2R R21, SR_CTAID.X ;  /* 0x0000000000157919 */ /* 0x000f220000002500 */
[----:B------:R-:W5:Y:S01]  /*0090*/  LDC.64 R28, c[0x0][0x218] ;  /* 0x00008600ff1c7b82 */ /* 0x000f620000000a00 */
[----:B-1----:R-:W-:-:S02]  /*00a0*/  IMAD.SHL.U32 R3, R3, 0x10, RZ ;  /* 0x0000001003037824 */ /* 0x002fc400078e00ff */
[----:B---3--:R-:W-:Y:S01]  /*00b0*/  IMAD.SHL.U32 R0, R14, 0x4, RZ ;  /* 0x000000040e007824 */ /* 0x008fe200078e00ff */
[----:B------:R-:W-:-:S04]  /*00c0*/  SHF.R.U32.HI R24, RZ, 0x2, R14 ;  /* 0x00000002ff187819 */ /* 0x000fc8000001160e */
[----:B------:R-:W-:Y:S02]  /*00d0*/  LOP3.LUT R2, R3, 0xc, R0, 0xf8, !PT ;  /* 0x0000000c03027812 */ /* 0x000fe400078ef800 */
[----:B------:R-:W-:Y:S02]  /*00e0*/  SGXT.U32 R24, R24, 0x6 ;  /* 0x000000061818781a */ /* 0x000fe40000000000 */
[C---:B------:R-:W-:Y:S01]  /*00f0*/  ISETP.GE.AND P0, PT, R2.reuse, 0x500, PT ;  /* 0x000005000200780c */ /* 0x040fe20003f06270 */
[----:B------:R-:W-:Y:S01]  /*0100*/  IMAD.HI R4, R2, 0x66666667, RZ ;  /* 0x6666666702047827 */ /* 0x000fe200078e02ff */
[----:B----4-:R-:W-:-:S04]  /*0110*/  PRMT R12, R24, 0x6540, R21 ;  /* 0x00006540180c7816 */ /* 0x010fc80000000015 */
[----:B------:R-:W-:Y:S02]  /*0120*/  SHF.R.U32.HI R5, RZ, 0x1f, R4 ;  /* 0x0000001fff057819 */ /* 0x000fe40000011604 */
[----:B------:R-:W-:Y:S02]  /*0130*/  LOP3.LUT R13, R12, 0x80, RZ, 0xfc, !PT ;  /* 0x000000800c0d7812 */ /* 0x000fe400078efcff */
[----:B------:R-:W-:Y:S02]  /*0140*/  LEA.HI.SX32 R5, R4, R5, 0x19 ;  /* 0x0000000504057211 */ /* 0x000fe400078fcaff */
[C---:B------:R-:W-:Y:S02]  /*0150*/  LOP3.LUT R4, R12.reuse, 0x40, RZ, 0xfc, !PT ;  /* 0x000000400c047812 */ /* 0x040fe400078efcff */
[----:B------:R-:W-:Y:S01]  /*0160*/  ISETP.LT.AND P1, PT, R12, 0xc4, !P0 ;  /* 0x000000c40c00780c */ /* 0x000fe20004721270 */
[----:B------:R-:W-:Y:S01]  /*0170*/  IMAD R2, R5, -0x140, R2 ;  /* 0xfffffec005027824 */ /* 0x000fe200078e0202 */
[----:B------:R-:W-:-:S02]  /*0180*/  ISETP.LT.AND P2, PT, R4, 0xc4, !P0 ;  /* 0x000000c40400780c */ /* 0x000fc40004741270 */
[----:B------:R-:W-:Y:S01]  /*0190*/  ISETP.LT.AND P3, PT, R13, 0xc4, !P0 ;  /* 0x000000c40d00780c */ /* 0x000fe20004761270 */
[----:B------:R-:W-:Y:S01]  /*01a0*/  IMAD R23, R5, 0xf500, R2 ;  /* 0x0000f50005177824 */ /* 0x000fe200078e0202 */
[----:B------:R-:W-:Y:S02]  /*01b0*/  SHF.R.U32.HI R20, RZ, 0x6, R14 ;  /* 0x00000006ff147819 */ /* 0x000fe4000001160e */
[----:B------:R-:W-:Y:S01]  /*01c0*/  CS2R R4, SRZ ;  /* 0x0000000000047805 */ /* 0x000fe2000001ff00 */
[C---:B------:R-:W-:Y:S01]  /*01d0*/  IMAD R23, R12.reuse, 0x140, R23 ;  /* 0x000001400c177824 */ /* 0x040fe200078e0217 */
[----:B------:R-:W-:-:S03]  /*01e0*/  LOP3.LUT R12, R12, 0xc0, RZ, 0xfc, !PT ;  /* 0x000000c00c0c7812 */ /* 0x000fc600078efcff */
[C---:B------:R-:W-:Y:S01]  /*01f0*/  VIADD R19, R23.reuse, 0x5000 ;  /* 0x0000500017137836 */ /* 0x040fe20000000000 */
[----:B------:R-:W-:Y:S01]  /*0200*/  ISETP.LT.AND P4, PT, R12, 0xc4, !P0 ;  /* 0x000000c40c00780c */ /* 0x000fe20004781270 */
[C---:B------:R-:W-:Y:S01]  /*0210*/  VIADD R25, R23.reuse, 0xa000 ;  /* 0x0000a00017197836 */ /* 0x040fe20000000000 */
[----:B------:R-:W-:Y:S01]  /*0220*/  CS2R R12, SRZ ;  /* 0x00000000000c7805 */ /* 0x000fe2000001ff00 */
[C-C-:B--2---:R-:W-:Y:S01]  /*0230*/  IMAD.WIDE R16, R23.reuse, 0x4, R30.reuse ;  /* 0x0000000417107825 */ /* 0x144fe200078e021e */
[----:B------:R-:W-:Y:S02]  /*0240*/  CS2R R14, SRZ ;  /* 0x00000000000e7805 */ /* 0x000fe4000001ff00 */
[----:B------:R-:W-:Y:S01]  /*0250*/  SGXT.U32 R20, R20, 0x2 ;  /* 0x000000021414781a */ /* 0x000fe20000000000 */
[----:B------:R-:W-:Y:S01]  /*0260*/  VIADD R27, R23, 0xf000 ;  /* 0x0000f000171b7836 */ /* 0x000fe20000000000 */
[----:B------:R-:W-:Y:S01]  /*0270*/  LOP3.LUT R0, R0, 0xfc, RZ, 0xc0, !PT ;  /* 0x000000fc00007812 */ /* 0x000fe200078ec0ff */
[--C-:B------:R-:W-:Y:S01]  /*0280*/  IMAD.WIDE R18, R19, 0x4, R30.reuse ;  /* 0x0000000413127825 */ /* 0x100fe200078e021e */
[----:B------:R1:W2:Y:S03]  /*0290*/  @P1 LDG.E.EL.128 R4, desc[UR6][R16.64] ;  /* 0x0000000610041981 */ /* 0x0002a6000c2e1d00 */
[----:B------:R-:W-:Y:S01]  /*02a0*/  IMAD.WIDE R22, R25, 0x4, R30 ;  /* 0x0000000419167825 */ /* 0x000fe200078e021e */
[----:B------:R3:W4:Y:S01]  /*02b0*/  @P2 LDG.E.EL.128 R8, desc[UR6][R18.64] ;  /* 0x0000000612082981 */ /* 0x000722000c2e1d00 */
[----:B------:R-:W-:-:S02]  /*02c0*/  LOP3.LUT R3, R20, R3, RZ, 0xfc, !PT ;  /* 0x0000000314037212 */ /* 0x000fc400078efcff */
[----:B------:R-:W-:Y:S01]  /*02d0*/  PRMT R0, R0, 0x6540, R21 ;  /* 0x0000654000007816 */ /* 0x000fe20000000015 */
[----:B------:R5:W2:Y:S01]  /*02e0*/  @P3 LDG.E.EL.128 R12, desc[UR6][R22.64] ;  /* 0x00000006160c3981 */ /* 0x000aa2000c2e1d00 */
[----:B------:R-:W-:Y:S02]  /*02f0*/  CS2R R20, SRZ ;  /* 0x0000000000147805 */ /* 0x000fe4000001ff00 */
[----:B-1----:R-:W-:Y:S01]  /*0300*/  CS2R R16, SRZ ;  /* 0x0000000000107805 */ /* 0x002fe2000001ff00 */
[----:B------:R-:W-:Y:S02]  /*0310*/  IMAD.WIDE R30, R27, 0x4, R30 ;  /* 0x000000041b1e7825 */ /* 0x000fe400078e021e */
[----:B------:R-:W1:Y:S01]  /*0320*/  LDC.64 R26, c[0x0][0x220] ;  /* 0x00008800ff1a7b82 */ /* 0x000e620000000a00 */
[----:B---3--:R-:W-:Y:S01]  /*0330*/  CS2R R18, SRZ ;  /* 0x0000000000127805 */ /* 0x008fe2000001ff00 */
[----:B-----5:R-:W-:Y:S01]  /*0340*/  IMAD.WIDE R28, R2, 0x4, R28 ;  /* 0x00000004021c7825 */ /* 0x020fe200078e021c */
[----:B0-----:R-:W-:-:S04]  /*0350*/  CS2R R22, SRZ ;  /* 0x0000000000167805 */ /* 0x001fc8000001ff00 */
[----:B------:R-:W3:Y:S04]  /*0360*/  @P4 LDG.E.EL.128 R16, desc[UR6][R30.64] ;  /* 0x000000061e104981 */ /* 0x000ee8000c2e1d00 */
[----:B------:R-:W2:Y:S01]  /*0370*/  @!P0 LDG.E.EL.128 R20, desc[UR6][R28.64] ;  /* 0x000000061c148981 */ /* 0x000ea2000c2e1d00 */
[----:B-1----:R-:W-:-:S04]  /*0380*/  IMAD.WIDE R26, R2, 0x4, R26 ;  /* 0x00000004021a7825 */ /* 0x002fc800078e021a */
[C---:B--2---:R-:W-:Y:S01]  /*0390*/  FADD R4, -R20.reuse, R4 ;  /* 0x0000000414047221 */ /* 0x044fe20000000100 */
[C---:B----4-:R-:W-:Y:S01]  /*03a0*/  FADD R25, -R20.reuse, R8 ;  /* 0x0000000814197221 */ /* 0x050fe20000000100 */
[C---:B------:R-:W-:Y:S01]  /*03b0*/  FADD R12, -R20.reuse, R12 ;  /* 0x0000000c140c7221 */ /* 0x040fe20000000100 */
[----:B---3--:R-:W-:Y:S01]  /*03c0*/  FADD R16, -R20, R16 ;  /* 0x0000001014107221 */ /* 0x008fe20000000100 */
[C---:B------:R-:W-:Y:S01]  /*03d0*/  FADD R5, -R21.reuse, R5 ;  /* 0x0000000515057221 */ /* 0x040fe20000000100 */
[C---:B------:R-:W-:Y:S01]  /*03e0*/  FADD R20, -R21.reuse, R9 ;  /* 0x0000000915147221 */ /* 0x040fe20000000100 */
[C---:B------:R-:W-:Y:S01]  /*03f0*/  FADD R13, -R21.reuse, R13 ;  /* 0x0000000d150d7221 */ /* 0x040fe20000000100 */
[----:B------:R-:W-:Y:S01]  /*0400*/  FADD R17, -R21, R17 ;  /* 0x0000001115117221 */ /* 0x000fe20000000100 */
[C---:B------:R-:W-:Y:S01]  /*0410*/  FADD R6, -R22.reuse, R6 ;  /* 0x0000000616067221 */ /* 0x040fe20000000100 */
[C---:B------:R-:W-:Y:S01]  /*0420*/  FADD R21, -R22.reuse, R10 ;  /* 0x0000000a16157221 */ /* 0x040fe20000000100 */
[C---:B------:R-:W-:Y:S01]  /*0430*/  FADD R14, -R22.reuse, R14 ;  /* 0x0000000e160e7221 */ /* 0x040fe20000000100 */
[----:B------:R-:W-:Y:S01]  /*0440*/  FADD R18, -R22, R18 ;  /* 0x0000001216127221 */ /* 0x000fe20000000100 */
[----:B------:R-:W-:Y:S01]  /*0450*/  FADD R22, -R23, R11 ;  /* 0x0000000b17167221 */ /* 0x000fe20000000100 */
[----:B------:R-:W-:-:S02]  /*0460*/  CS2R R8, SRZ ;  /* 0x0000000000087805 */ /* 0x000fc4000001ff00 */
[----:B------:R-:W-:-:S06]  /*0470*/  CS2R R10, SRZ ;  /* 0x00000000000a7805 */ /* 0x000fcc000001ff00 */
[----:B------:R-:W2:Y:S01]  /*0480*/  @!P0 LDG.E.EL.128 R8, desc[UR6][R26.64] ;  /* 0x000000061a088981 */ /* 0x000ea2000c2e1d00 */
[C---:B------:R-:W-:Y:S01]  /*0490*/  FADD R7, -R23.reuse, R7 ;  /* 0x0000000717077221 */ /* 0x040fe20000000100 */
[C---:B------:R-:W-:Y:S01]  /*04a0*/  FADD R29, -R23.reuse, R15 ;  /* 0x0000000f171d7221 */ /* 0x040fe20000000100 */
[----:B------:R-:W-:Y:S01]  /*04b0*/  FADD R19, -R23, R19 ;  /* 0x0000001317137221 */ /* 0x000fe20000000100 */
[----:B--2---:R-:W-:Y:S01]  /*04c0*/  FADD R8, R8, 0.0010000000474974513054 ;  /* 0x3a83126f08087421 */ /* 0x004fe20000000000 */
[----:B------:R-:W-:-:S03]  /*04d0*/  FADD R23, R9, 0.0010000000474974513054 ;  /* 0x3a83126f09177421 */ /* 0x000fc60000000000 */
[----:B------:R-:W0:Y:S01]  /*04e0*/  MUFU.SQRT R15, R8 ;  /* 0x00000008000f7308 */ /* 0x000e220000002000 */
[----:B------:R-:W-:-:S07]  /*04f0*/  FADD R11, R11, 0.0010000000474974513054 ;  /* 0x3a83126f0b0b7421 */ /* 0x000fce0000000000 */
[----:B------:R-:W1:Y:S01]  /*0500*/  MUFU.SQRT R23, R23 ;  /* 0x0000001700177308 */ /* 0x000e620000002000 */
[----:B------:R-:W-:Y:S01]  /*0510*/  FADD R10, R10, 0.0010000000474974513054 ;  /* 0x3a83126f0a0a7421 */ /* 0x000fe20000000000 */
[----:B0-----:R-:W-:-:S06]  /*0520*/  FSETP.GT.AND P6, PT, R15, 8.50705917302346158658e+37, PT ;  /* 0x7e8000000f00780b */ /* 0x001fcc0003fc4000 */
[----:B------:R-:W0:Y:S01]  /*0530*/  MUFU.SQRT R11, R11 ;  /* 0x0000000b000b7308 */ /* 0x000e220000002000 */
[----:B------:R-:W-:Y:S01]  /*0540*/  FSETP.GEU.AND P1, PT, R15, 1.175494350822287508e-38, PT ;  /* 0x008000000f00780b */ /* 0x000fe20003f2e000 */
[----:B------:R-:W-:-:S06]  /*0550*/  IMAD.MOV.U32 R8, RZ, RZ, 0x3e800000 ;  /* 0x3e800000ff087424 */ /* 0x000fcc00078e00ff */
[----:B------:R-:W2:Y:S01]  /*0560*/  MUFU.SQRT R9, R10 ;  /* 0x0000000a00097308 */ /* 0x000ea20000002000 */
[C---:B-1----:R-:W-:Y:S02]  /*0570*/  FSETP.GT.AND P2, PT, R23.reuse, 8.50705917302346158658e+37, PT ;  /* 0x7e8000001700780b */ /* 0x042fe40003f44000 */
[----:B------:R-:W-:Y:S01]  /*0580*/  FSETP.GEU.AND P3, PT, R23, 1.175494350822287508e-38, PT ;  /* 0x008000001700780b */ /* 0x000fe20003f6e000 */
[----:B------:R-:W-:Y:S01]  /*0590*/  @P6 FMUL R15, R15, 0.25 ;  /* 0x3e8000000f0f6820 */ /* 0x000fe20000400000 */
[----:B------:R-:W-:Y:S02]  /*05a0*/  FSEL R27, R8, 1, P6 ;  /* 0x3f800000081b7808 */ /* 0x000fe40003000000 */
[----:B0-----:R-:W-:Y:S01]  /*05b0*/  FSETP.GT.AND P6, PT, R11, 8.50705917302346158658e+37, PT ;  /* 0x7e8000000b00780b */ /* 0x001fe20003fc4000 */
[----:B------:R-:W-:Y:S02]  /*05c0*/  @!P1 FMUL R15, R15, 16777216 ;  /* 0x4b8000000f0f9820 */ /* 0x000fe40000400000 */
[----:B------:R-:W-:Y:S01]  /*05d0*/  @!P1 FMUL R27, R27, 16777216 ;  /* 0x4b8000001b1b9820 */ /* 0x000fe20000400000 */
[----:B------:R-:W-:-:S03]  /*05e0*/  FSETP.GEU.AND P1, PT, R11, 1.175494350822287508e-38, PT ;  /* 0x008000000b00780b */ /* 0x000fc60003f2e000 */
[----:B------:R-:W-:Y:S01]  /*05f0*/  @P2 FMUL R23, R23, 0.25 ;  /* 0x3e80000017172820 */ /* 0x000fe20000400000 */
[C---:B--2---:R-:W-:Y:S01]  /*0600*/  FSETP.GT.AND P4, PT, R9.reuse, 8.50705917302346158658e+37, PT ;  /* 0x7e8000000900780b */ /* 0x044fe20003f84000 */
[----:B------:R-:W0:Y:S01]  /*0610*/  MUFU.RCP R28, R15 ;  /* 0x0000000f001c7308 */ /* 0x000e220000001000 */
[----:B------:R-:W-:Y:S01]  /*0620*/  FSETP.GEU.AND P5, PT, R9, 1.175494350822287508e-38, PT ;  /* 0x008000000900780b */ /* 0x000fe20003fae000 */
[----:B------:R-:W-:Y:S02]  /*0630*/  @!P3 FMUL R23, R23, 16777216 ;  /* 0x4b8000001717b820 */ /* 0x000fe40000400000 */
[----:B------:R-:W-:-:S04]  /*0640*/  @P6 FMUL R11, R11, 0.25 ;  /* 0x3e8000000b0b6820 */ /* 0x000fc80000400000 */
[----:B------:R-:W1:Y:S01]  /*0650*/  MUFU.RCP R23, R23 ;  /* 0x0000001700177308 */ /* 0x000e620000001000 */
[----:B------:R-:W-:-:S03]  /*0660*/  @!P1 FMUL R11, R11, 16777216 ;  /* 0x4b8000000b0b9820 */ /* 0x000fc60000400000 */
[----:B------:R-:W-:Y:S01]  /*0670*/  @P4 FMUL R9, R9, 0.25 ;  /* 0x3e80000009094820 */ /* 0x000fe20000400000 */
[----:B------:R-:W-:-:S03]  /*0680*/  FSEL R10, R8, 1, P2 ;  /* 0x3f800000080a7808 */ /* 0x000fc60001000000 */
[----:B------:R-:W-:Y:S01]  /*0690*/  @!P5 FMUL R9, R9, 16777216 ;  /* 0x4b8000000909d820 */ /* 0x000fe20000400000 */
[----:B0-----:R-:W-:Y:S01]  /*06a0*/  FMUL R28, R28, R27 ;  /* 0x0000001b1c1c7220 */ /* 0x001fe20000400000 */
[----:B------:R-:W-:Y:S01]  /*06b0*/  @!P3 FMUL R10, R10, 16777216 ;  /* 0x4b8000000a0ab820 */ /* 0x000fe20000400000 */
[----:B------:R-:W0:Y:S01]  /*06c0*/  LDC.64 R26, c[0x0][0x228] ;  /* 0x00008a00ff1a7b82 */ /* 0x000e220000000a00 */
[----:B------:R-:W2:Y:S02]  /*06d0*/  MUFU.RCP R11, R11 ;  /* 0x0000000b000b7308 */ /* 0x000ea40000001000 */
[----:B-1----:R-:W-:Y:S01]  /*06e0*/  FMUL R15, R23, R10 ;  /* 0x0000000a170f7220 */ /* 0x002fe20000400000 */
[----:B------:R-:W-:-:S05]  /*06f0*/  FSEL R10, R8, 1, P4 ;  /* 0x3f800000080a7808 */ /* 0x000fca0002000000 */
[----:B------:R-:W1:Y:S01]  /*0700*/  MUFU.RCP R9, R9 ;  /* 0x0000000900097308 */ /* 0x000e620000001000 */
[----:B------:R-:W-:Y:S01]  /*0710*/  FSEL R8, R8, 1, P6 ;  /* 0x3f80000008087808 */ /* 0x000fe20003000000 */
[----:B------:R-:W-:-:S04]  /*0720*/  @!P5 FMUL R10, R10, 16777216 ;  /* 0x4b8000000a0ad820 */ /* 0x000fc80000400000 */
[----:B------:R-:W-:-:S04]  /*0730*/  @!P1 FMUL R8, R8, 16777216 ;  /* 0x4b80000008089820 */ /* 0x000fc80000400000 */
[----:B--2---:R-:W-:Y:S01]  /*0740*/  FMUL R30, R11, R8 ;  /* 0x000000080b1e7220 */ /* 0x004fe20000400000 */
[C---:B------:R-:W-:Y:S01]  /*0750*/  FMUL R16, R28.reuse, R16 ;  /* 0x000000101c107220 */ /* 0x040fe20000400000 */
[----:B------:R-:W-:Y:S01]  /*0760*/  FMUL R25, R28, R25 ;  /* 0x000000191c197220 */ /* 0x000fe20000400000 */
[----:B-1----:R-:W-:Y:S01]  /*0770*/  FMUL R23, R9, R10 ;  /* 0x0000000a09177220 */ /* 0x002fe20000400000 */
[C---:B------:R-:W-:Y:S01]  /*0780*/  FMUL R9, R30.reuse, R19 ;  /* 0x000000131e097220 */ /* 0x040fe20000400000 */
[C---:B------:R-:W-:Y:S01]  /*0790*/  FMUL R10, R30.reuse, R29 ;  /* 0x0000001d1e0a7220 */ /* 0x040fe20000400000 */
[C---:B------:R-:W-:Y:S01]  /*07a0*/  FMUL R8, R30.reuse, R22 ;  /* 0x000000161e087220 */ /* 0x040fe20000400000 */
[----:B------:R-:W-:Y:S01]  /*07b0*/  FMUL R11, R30, R7 ;  /* 0x000000071e0b7220 */ /* 0x000fe20000400000 */
[C---:B------:R-:W-:Y:S01]  /*07c0*/  FMUL R30, R28.reuse, R12 ;  /* 0x0000000c1c1e7220 */ /* 0x040fe20000400000 */
[----:B------:R-:W-:Y:S01]  /*07d0*/  FMUL R22, R23, R6 ;  /* 0x0000000617167220 */ /* 0x000fe20000400000 */
[----:B------:R-:W-:Y:S01]  /*07e0*/  FMUL R29, R15, R5 ;  /* 0x000000050f1d7220 */ /* 0x000fe20000400000 */
[----:B------:R-:W-:Y:S01]  /*07f0*/  FMUL R28, R28, R4 ;  /* 0x000000041c1c7220 */ /* 0x000fe20000400000 */
[----:B------:R-:W-:-:S02]  /*0800*/  CS2R R4, SRZ ;  /* 0x0000000000047805 */ /* 0x000fc4000001ff00 */
[----:B------:R-:W-:Y:S01]  /*0810*/  CS2R R6, SRZ ;  /* 0x0000000000067805 */ /* 0x000fe2000001ff00 */
[----:B0-----:R-:W-:-:S05]  /*0820*/  IMAD.WIDE R26, R2, 0x4, R26 ;  /* 0x00000004021a7825 */ /* 0x001fca00078e021a */
[----:B------:R0:W2:Y:S02]  /*0830*/  @!P0 LDG.E.EL.128 R4, desc[UR6][R26.64] ;  /* 0x000000061a048981 */ /* 0x0000a4000c2e1d00 */
[----:B0-----:R-:W0:Y:S01]  /*0840*/  LDC.64 R26, c[0x0][0x230] ;  /* 0x00008c00ff1a7b82 */ /* 0x001e220000000a00 */
[C---:B------:R-:W-:Y:S01]  /*0850*/  FMUL R18, R23.reuse, R18 ;  /* 0x0000001217127220 */ /* 0x040fe20000400000 */
[C---:B------:R-:W-:Y:S01]  /*0860*/  FMUL R19, R23.reuse, R14 ;  /* 0x0000000e17137220 */ /* 0x040fe20000400000 */
[----:B------:R-:W-:Y:S01]  /*0870*/  FMUL R21, R23, R21 ;  /* 0x0000001517157220 */ /* 0x000fe20000400000 */
[C---:B------:R-:W-:Y:S01]  /*0880*/  FMUL R17, R15.reuse, R17 ;  /* 0x000000110f117220 */ /* 0x040fe20000400000 */
[C---:B------:R-:W-:Y:S01]  /*0890*/  FMUL R23, R15.reuse, R13 ;  /* 0x0000000d0f177220 */ /* 0x040fe20000400000 */
[----:B------:R-:W-:Y:S01]  /*08a0*/  FMUL R20, R15, R20 ;  /* 0x000000140f147220 */ /* 0x000fe20000400000 */
[----:B------:R-:W-:Y:S02]  /*08b0*/  CS2R R12, SRZ ;  /* 0x00000000000c7805 */ /* 0x000fe4000001ff00 */
[----:B------:R-:W-:Y:S01]  /*08c0*/  CS2R R14, SRZ ;  /* 0x00000000000e7805 */ /* 0x000fe2000001ff00 */
[----:B0-----:R-:W-:-:S05]  /*08d0*/  IMAD.WIDE R26, R2, 0x4, R26 ;  /* 0x00000004021a7825 */ /* 0x001fca00078e021a */
[----:B------:R-:W2:Y:S01]  /*08e0*/  @!P0 LDG.E.EL.128 R12, desc[UR6][R26.64] ;  /* 0x000000061a0c8981 */ /* 0x000ea2000c2e1d00 */
[----:B------:R-:W0:Y:S01]  /*08f0*/  S2R R2, SR_TID.X ;  /* 0x0000000000027919 */ /* 0x000e220000002100 */
[----:B------:R-:W1:Y:S01]  /*0900*/  S2UR UR5, SR_CgaCtaId ;  /* 0x00000000000579c3 */ /* 0x000e620000008800 */
[----:B------:R-:W-:Y:S02]  /*0910*/  UMOV UR4, 0x400 ;  /* 0x0000040000047882 */ /* 0x000fe40000000000 */
[----:B-1----:R-:W-:Y:S01]  /*0920*/  UPRMT UR4, UR5, 0x654, UR4 ;  /* 0x0000065405047896 */ /* 0x002fe20008000004 */
[-CC-:B--2---:R-:W-:Y:S01]  /*0930*/  FFMA R29, R29, R5.reuse, R13.reuse ;  /* 0x000000051d1d7223 */ /* 0x184fe2000000000d */
[-CC-:B------:R-:W-:Y:S01]  /*0940*/  FFMA R20, R20, R5.reuse, R13.reuse ;  /* 0x0000000514147223 */ /* 0x180fe2000000000d */
[-CC-:B------:R-:W-:Y:S01]  /*0950*/  FFMA R23, R23, R5.reuse, R13.reuse ;  /* 0x0000000517177223 */ /* 0x180fe2000000000d */
[----:B------:R-:W-:Y:S01]  /*0960*/  FFMA R17, R17, R5, R13 ;  /* 0x0000000511117223 */ /* 0x000fe2000000000d */
[----:B0-----:R-:W-:-:S02]  /*0970*/  IMAD.SHL.U32 R5, R2, 0x400, RZ ;  /* 0x0000040002057824 */ /* 0x001fc400078e00ff */
[-CC-:B------:R-:W-:Y:S01]  /*0980*/  FFMA R28, R28, R4.reuse, R12.reuse ;  /* 0x000000041c1c7223 */ /* 0x180fe2000000000c */
[-CC-:B------:R-:W-:Y:S02]  /*0990*/  FFMA R25, R25, R4.reuse, R12.reuse ;  /* 0x0000000419197223 */ /* 0x180fe4000000000c */
[----:B------:R-:W-:Y:S01]  /*09a0*/  LOP3.LUT R5, R5, 0xc00, RZ, 0xc0, !PT ;  /* 0x00000c0005057812 */ /* 0x000fe200078ec0ff */
[-CC-:B------:R-:W-:Y:S01]  /*09b0*/  FFMA R30, R30, R4.reuse, R12.reuse ;  /* 0x000000041e1e7223 */ /* 0x180fe2000000000c */
[----:B------:R-:W-:Y:S02]  /*09c0*/  FFMA R16, R16, R4, R12 ;  /* 0x0000000410107223 */ /* 0x000fe4000000000c */
[C---:B------:R-:W-:Y:S01]  /*09d0*/  LOP3.LUT R4, R5.reuse, 0x100, RZ, 0xfc, !PT ;  /* 0x0000010005047812 */ /* 0x040fe200078efcff */
[-CC-:B------:R-:W-:Y:S01]  /*09e0*/  FFMA R22, R22, R6.reuse, R14.reuse ;  /* 0x0000000616167223 */ /* 0x180fe2000000000e */
[----:B------:R-:W-:Y:S01]  /*09f0*/  LOP3.LUT R12, R5, 0x200, RZ, 0xfc, !PT ;  /* 0x00000200050c7812 */ /* 0x000fe200078efcff */
[-CC-:B------:R-:W-:Y:S01]  /*0a00*/  FFMA R21, R21, R6.reuse, R14.reuse ;  /* 0x0000000615157223 */ /* 0x180fe2000000000e */
[-CC-:B------:R-:W-:Y:S01]  /*0a10*/  FFMA R19, R19, R6.reuse, R14.reuse ;  /* 0x0000000613137223 */ /* 0x180fe2000000000e */
[----:B------:R-:W-:Y:S01]  /*0a20*/  FFMA R18, R18, R6, R14 ;  /* 0x0000000612127223 */ /* 0x000fe2000000000e */
[-CC-:B------:R-:W-:Y:S01]  /*0a30*/  FFMA R11, R11, R7.reuse, R15.reuse ;  /* 0x000000070b0b7223 */ /* 0x180fe2000000000f */
[-CC-:B------:R-:W-:Y:S01]  /*0a40*/  FFMA R8, R8, R7.reuse, R15.reuse ;  /* 0x0000000708087223 */ /* 0x180fe2000000000f */
[-CC-:B------:R-:W-:Y:S01]  /*0a50*/  FFMA R10, R10, R7.reuse, R15.reuse ;  /* 0x000000070a0a7223 */ /* 0x180fe2000000000f */
[----:B------:R-:W-:Y:S01]  /*0a60*/  FFMA R9, R9, R7, R15 ;  /* 0x0000000709097223 */ /* 0x000fe2000000000f */
[----:B------:R-:W-:-:S02]  /*0a70*/  LOP3.LUT R7, R5, R24, RZ, 0xfc, !PT ;  /* 0x0000001805077212 */ /* 0x000fc400078efcff */
[C---:B------:R-:W-:Y:S02]  /*0a80*/  LEA.HI R6, R5.reuse, UR4, RZ, 0x1a ;  /* 0x0000000405067c11 */ /* 0x040fe4000f8fd0ff */
[----:B------:R-:W-:Y:S02]  /*0a90*/  LOP3.LUT R5, R5, 0x300, RZ, 0xfc, !PT ;  /* 0x0000030005057812 */ /* 0x000fe400078efcff */
[----:B------:R-:W-:Y:S02]  /*0aa0*/  LEA.HI R4, R4, UR4, RZ, 0x1a ;  /* 0x0000000404047c11 */ /* 0x000fe4000f8fd0ff */
[----:B------:R-:W-:Y:S02]  /*0ab0*/  LEA.HI R12, R12, UR4, RZ, 0x1a ;  /* 0x000000040c0c7c11 */ /* 0x000fe4000f8fd0ff */
[----:B------:R-:W-:Y:S02]  /*0ac0*/  FSETP.GEU.AND P0, PT, R29, RZ, PT ;  /* 0x000000ff1d00720b */ /* 0x000fe40003f0e000 */
[----:B------:R-:W-:Y:S01]  /*0ad0*/  LEA.HI R14, R5, UR4, RZ, 0x1a ;  /* 0x00000004050e7c11 */ /* 0x000fe2000f8fd0ff */
[C---:B------:R-:W-:Y:S01]  /*0ae0*/  IMAD R5, R7.reuse, 0x4, R4 ;  /* 0x0000000407057824 */ /* 0x040fe200078e0204 */
[----:B------:R-:W-:Y:S01]  /*0af0*/  FSETP.GEU.AND P1, PT, R22, RZ, PT ;  /* 0x000000ff1600720b */ /* 0x000fe20003f2e000 */
[----:B------:R-:W-:Y:S01]  /*0b00*/  IMAD R4, R7, 0x4, R12 ;  /* 0x0000000407047824 */ /* 0x000fe200078e020c */
[----:B------:R-:W-:-:S02]  /*0b10*/  FSEL R12, R29, RZ, P0 ;  /* 0x000000ff1d0c7208 */ /* 0x000fc40000000000 */
[----:B------:R-:W-:Y:S01]  /*0b20*/  FSETP.GEU.AND P0, PT, R11, RZ, PT ;  /* 0x000000ff0b00720b */ /* 0x000fe20003f0e000 */
[C---:B------:R-:W-:Y:S01]  /*0b30*/  IMAD R6, R7.reuse, 0x4, R6 ;  /* 0x0000000407067824 */ /* 0x040fe200078e0206 */
[----:B------:R-:W-:Y:S01]  /*0b40*/  FSEL R15, R22, RZ, P1 ;  /* 0x000000ff160f7208 */ /* 0x000fe20000800000 */
[----:B------:R-:W-:Y:S01]  /*0b50*/  IMAD R7, R7, 0x4, R14 ;  /* 0x0000000407077824 */ /* 0x000fe200078e020e */
[----:B------:R-:W-:Y:S02]  /*0b60*/  FSETP.GEU.AND P1, PT, R25, RZ, PT ;  /* 0x000000ff1900720b */ /* 0x000fe40003f2e000 */
[----:B------:R-:W-:Y:S02]  /*0b70*/  FSEL R14, R11, RZ, P0 ;  /* 0x000000ff0b0e7208 */ /* 0x000fe40000000000 */
[----:B------:R-:W-:Y:S02]  /*0b80*/  FSETP.GEU.AND P0, PT, R21, RZ, PT ;  /* 0x000000ff1500720b */ /* 0x000fe40003f0e000 */
[----:B------:R-:W-:-:S02]  /*0b90*/  FSETP.GEU.AND P2, PT, R28, RZ, PT ;  /* 0x000000ff1c00720b */ /* 0x000fc40003f4e000 */
[----:B------:R-:W-:Y:S02]  /*0ba0*/  FSEL R25, R25, RZ, P1 ;  /* 0x000000ff19197208 */ /* 0x000fe40000800000 */
[----:B------:R-:W-:Y:S02]  /*0bb0*/  FSETP.GEU.AND P1, PT, R8, RZ, PT ;  /* 0x000000ff0800720b */ /* 0x000fe40003f2e000 */
[----:B------:R-:W-:Y:S02]  /*0bc0*/  FSEL R21, R21, RZ, P0 ;  /* 0x000000ff15157208 */ /* 0x000fe40000000000 */
[----:B------:R-:W-:Y:S02]  /*0bd0*/  FSETP.GEU.AND P0, PT, R30, RZ, PT ;  /* 0x000000ff1e00720b */ /* 0x000fe40003f0e000 */
[----:B------:R-:W-:Y:S02]  /*0be0*/  FSEL R13, R28, RZ, P2 ;  /* 0x000000ff1c0d7208 */ /* 0x000fe40001000000 */
[----:B------:R-:W-:-:S02]  /*0bf0*/  FSETP.GEU.AND P2, PT, R20, RZ, PT ;  /* 0x000000ff1400720b */ /* 0x000fc40003f4e000 */
[----:B------:R-:W-:Y:S02]  /*0c00*/  FSEL R8, R8, RZ, P1 ;  /* 0x000000ff08087208 */ /* 0x000fe40000800000 */
[----:B------:R-:W-:Y:S02]  /*0c10*/  FSETP.GEU.AND P1, PT, R23, RZ, PT ;  /* 0x000000ff1700720b */ /* 0x000fe40003f2e000 */
[----:B------:R-:W-:Y:S01]  /*0c20*/  FSEL R11, R30, RZ, P0 ;  /* 0x000000ff1e0b7208 */ /* 0x000fe20000000000 */
[----:B------:R-:W-:Y:S01]  /*0c30*/  STS [R6], R13 ;  /* 0x0000000d06007388 */ /* 0x000fe20000000800 */
[----:B------:R-:W-:Y:S02]  /*0c40*/  FSETP.GEU.AND P0, PT, R10, RZ, PT ;  /* 0x000000ff0a00720b */ /* 0x000fe40003f0e000 */
[----:B------:R-:W-:Y:S01]  /*0c50*/  FSEL R20, R20, RZ, P2 ;  /* 0x000000ff14147208 */ /* 0x000fe20001000000 */
[----:B------:R0:W-:Y:S01]  /*0c60*/  STS [R5+0x400], R12 ;  /* 0x0004000c05007388 */ /* 0x0001e20000000800 */
[----:B------:R-:W-:-:S03]  /*0c70*/  FSEL R10, R10, RZ, P0 ;  /* 0x000000ff0a0a7208 */ /* 0x000fc60000000000 */
[----:B------:R-:W-:Y:S01]  /*0c80*/  STS [R4+0x800], R15 ;  /* 0x0008000f04007388 */ /* 0x000fe20000000800 */
[----:B------:R-:W-:Y:S02]  /*0c90*/  FSETP.GEU.AND P2, PT, R19, RZ, PT ;  /* 0x000000ff1300720b */ /* 0x000fe40003f4e000 */
[----:B------:R-:W-:Y:S01]  /*0ca0*/  FSETP.GEU.AND P0, PT, R17, RZ, PT ;  /* 0x000000ff1100720b */ /* 0x000fe20003f0e000 */
[----:B------:R1:W-:Y:S01]  /*0cb0*/  STS [R7+0xc00], R14 ;  /* 0x000c000e07007388 */ /* 0x0003e20000000800 */
[----:B0-----:R-:W-:Y:S02]  /*0cc0*/  FSEL R12, R23, RZ, P1 ;  /* 0x000000ff170c7208 */ /* 0x001fe40000800000 */
[----:B------:R-:W-:Y:S01]  /*0cd0*/  FSETP.GEU.AND P1, PT, R16, RZ, PT ;  /* 0x000000ff1000720b */ /* 0x000fe20003f2e000 */
[----:B------:R-:W-:Y:S01]  /*0ce0*/  STS [R6+0x100], R25 ;  /* 0x0001001906007388 */ /* 0x000fe20000000800 */
[----:B------:R-:W-:-:S03]  /*0cf0*/  FSEL R19, R19, RZ, P2 ;  /* 0x000000ff13137208 */ /* 0x000fc60001000000 */
[----:B------:R-:W-:Y:S01]  /*0d00*/  STS [R5+0x500], R20 ;  /* 0x0005001405007388 */ /* 0x000fe20000000800 */
[----:B------:R-:W-:-:S03]  /*0d10*/  FSEL R13, R16, RZ, P1 ;  /* 0x000000ff100d7208 */ /* 0x000fc60000800000 */
[----:B------:R-:W-:Y:S01]  /*0d20*/  STS [R4+0x900], R21 ;  /* 0x0009001504007388 */ /* 0x000fe20000000800 */
[----:B------:R-:W-:-:S03]  /*0d30*/  FSETP.GEU.AND P1, PT, R18, RZ, PT ;  /* 0x000000ff1200720b */ /* 0x000fc60003f2e000 */
[----:B------:R0:W-:Y:S01]  /*0d40*/  STS [R7+0xd00], R8 ;  /* 0x000d000807007388 */ /* 0x0001e20000000800 */
[----:B-1----:R-:W-:-:S03]  /*0d50*/  IMAD.SHL.U32 R14, R2, 0x4, RZ ;  /* 0x00000004020e7824 */ /* 0x002fc600078e00ff */
[----:B------:R1:W-:Y:S01]  /*0d60*/  STS [R6+0x200], R11 ;  /* 0x0002000b06007388 */ /* 0x0003e20000000800 */
[----:B0-----:R-:W-:Y:S02]  /*0d70*/  FSEL R8, R17, RZ, P0 ;  /* 0x000000ff11087208 */ /* 0x001fe40000000000 */
[----:B------:R-:W-:Y:S01]  /*0d80*/  FSETP.GEU.AND P0, PT, R9, RZ, PT ;  /* 0x000000ff0900720b */ /* 0x000fe20003f0e000 */
[----:B------:R0:W-:Y:S01]  /*0d90*/  STS [R5+0x600], R12 ;  /* 0x0006000c05007388 */ /* 0x0001e20000000800 */
[----:B-1----:R-:W-:-:S03]  /*0da0*/  FSEL R11, R18, RZ, P1 ;  /* 0x000000ff120b7208 */ /* 0x002fc60000800000 */
[----:B------:R-:W-:Y:S04]  /*0db0*/  STS [R4+0xa00], R19 ;  /* 0x000a001304007388 */ /* 0x000fe80000000800 */
[----:B------:R1:W-:Y:S01]  /*0dc0*/  STS [R7+0xe00], R10 ;  /* 0x000e000a07007388 */ /* 0x0003e20000000800 */
[----:B0-----:R-:W-:-:S03]  /*0dd0*/  FSEL R12, R9, RZ, P0 ;  /* 0x000000ff090c7208 */ /* 0x001fc60000000000 */
[----:B------:R0:W-:Y:S01]  /*0de0*/  STS [R6+0x300], R13 ;  /* 0x0003000d06007388 */ /* 0x0001e20000000800 */
[----:B------:R-:W-:-:S03]  /*0df0*/  LOP3.LUT R2, R14, 0x3fc, RZ, 0xc0, !PT ;  /* 0x000003fc0e027812 */ /* 0x000fc600078ec0ff */
[----:B------:R2:W-:Y:S04]  /*0e00*/  STS [R5+0x700], R8 ;  /* 0x0007000805007388 */ /* 0x0005e80000000800 */
[----:B------:R3:W-:Y:S04]  /*0e10*/  STS [R4+0xb00], R11 ;  /* 0x000b000b04007388 */ /* 0x0007e80000000800 */
[----:B------:R-:W-:Y:S01]  /*0e20*/  STS [R7+0xf00], R12 ;  /* 0x000f000c07007388 */ /* 0x000fe20000000800 */
[C---:B-1----:R-:W-:Y:S02]  /*0e30*/  LOP3.LUT R10, R2.reuse, 0x400, RZ, 0xfc, !PT ;  /* 0x00000400020a7812 */ /* 0x042fe400078efcff */
[----:B0-----:R-:W-:-:S02]  /*0e40*/  LOP3.LUT R13, R2, 0x800, RZ, 0xfc, !PT ;  /* 0x00000800020d7812 */ /* 0x001fc400078efcff */
[----:B------:R-:W-:Y:S02]  /*0e50*/  SHF.R.U32.HI R15, RZ, 0x8, R14 ;  /* 0x00000008ff0f7819 */ /* 0x000fe4000001160e */
[----:B------:R-:W-:Y:S02]  /*0e60*/  SHF.R.U32.HI R10, RZ, 0x6, R10 ;  /* 0x00000006ff0a7819 */ /* 0x000fe4000001160a */
[----:B------:R-:W-:Y:S02]  /*0e70*/  SHF.R.U32.HI R13, RZ, 0x6, R13 ;  /* 0x00000006ff0d7819 */ /* 0x000fe4000001160d */
[----:B------:R-:W-:Y:S02]  /*0e80*/  SGXT.U32 R9, R15, 0x2 ;  /* 0x000000020f09781a */ /* 0x000fe40000000000 */
[----:B------:R-:W-:Y:S02]  /*0e90*/  LOP3.LUT R10, R10, 0x1c, RZ, 0xc0, !PT ;  /* 0x0000001c0a0a7812 */ /* 0x000fe400078ec0ff */
[----:B------:R-:W-:-:S02]  /*0ea0*/  LOP3.LUT R13, R13, 0x2c, RZ, 0xc0, !PT ;  /* 0x0000002c0d0d7812 */ /* 0x000fc400078ec0ff */
[----:B------:R-:W-:Y:S02]  /*0eb0*/  LOP3.LUT R6, R9, 0x3fc, R14, 0xf8, !PT ;  /* 0x000003fc09067812 */ /* 0x000fe400078ef80e */
[----:B------:R-:W-:Y:S01]  /*0ec0*/  LEA R9, R9, UR4, 0x2 ;  /* 0x0000000409097c11 */ /* 0x000fe2000f8e10ff */
[----:B--2---:R-:W-:Y:S01]  /*0ed0*/  VIADD R5, R10, UR4 ;  /* 0x000000040a057c36 */ /* 0x004fe20008000000 */
[----:B---3--:R-:W-:Y:S01]  /*0ee0*/  LEA R4, R6, UR4, 0x2 ;  /* 0x0000000406047c11 */ /* 0x008fe2000f8e10ff */
[----:B------:R-:W-:Y:S01]  /*0ef0*/  BAR.SYNC.DEFER_BLOCKING 0x0 ;  /* 0x0000000000007b1d */ /* 0x000fe20000010000 */
[----:B------:R-:W-:Y:S02]  /*0f00*/  VIADD R13, R13, UR4 ;  /* 0x000000040d0d7c36 */ /* 0x000fe40008000000 */
[C---:B------:R-:W-:Y:S02]  /*0f10*/  IMAD R20, R2.reuse, 0x4, R9 ;  /* 0x0000000402147824 */ /* 0x040fe400078e0209 */
[----:B------:R-:W-:-:S02]  /*0f20*/  IMAD R21, R2, 0x4, R5 ;  /* 0x0000000402157824 */ /* 0x000fc400078e0205 */
[----:B------:R-:W-:Y:S02]  /*0f30*/  IMAD R26, R2, 0x4, R13 ;  /* 0x00000004021a7824 */ /* 0x000fe400078e020d */
[C---:B------:R-:W-:Y:S01]  /*0f40*/  IMAD.HI R16, R3.reuse, 0x66666667, RZ ;  /* 0x6666666703107827 */ /* 0x040fe200078e02ff */
[C---:B------:R-:W-:Y:S02]  /*0f50*/  LOP3.LUT R19, R3.reuse, 0x8, RZ, 0xfc, !PT ;  /* 0x0000000803137812 */ /* 0x040fe400078efcff */
[----:B------:R-:W-:Y:S02]  /*0f60*/  LOP3.LUT R18, R3, 0x4, RZ, 0xfc, !PT ;  /* 0x0000000403127812 */ /* 0x000fe400078efcff */
[----:B------:R-:W-:Y:S01]  /*0f70*/  SHF.R.U32.HI R17, RZ, 0x1f, R16 ;  /* 0x0000001fff117819 */ /* 0x000fe20000011610 */
[----:B------:R-:W-:Y:S04]  /*0f80*/  LDS R4, [R4] ;  /* 0x0000000004047984 */ /* 0x000fe80000000800 */
[----:B------:R-:W-:Y:S04]  /*0f90*/  LDS R5, [R20+0x4] ;  /* 0x0000040014057984 */ /* 0x000fe80000000800 */
[----:B------:R-:W-:Y:S04]  /*0fa0*/  LDS R6, [R20+0x8] ;  /* 0x0000080014067984 */ /* 0x000fe80000000800 */
[----:B------:R0:W1:Y:S04]  /*0fb0*/  LDS R7, [R20+0xc] ;  /* 0x00000c0014077984 */ /* 0x0000680000000800 */
[----:B------:R-:W-:Y:S04]  /*0fc0*/  LDS R8, [R21+0x1000] ;  /* 0x0010000015087984 */ /* 0x000fe80000000800 */
[----:B------:R-:W-:Y:S04]  /*0fd0*/  LDS R9, [R21+0x1004] ;  /* 0x0010040015097984 */ /* 0x000fe80000000800 */
[----:B------:R-:W-:Y:S04]  /*0fe0*/  LDS R10, [R21+0x1008] ;  /* 0x00100800150a7984 */ /* 0x000fe80000000800 */
[----:B------:R2:W3:Y:S04]  /*0ff0*/  LDS R11, [R21+0x100c] ;  /* 0x00100c00150b7984 */ /* 0x0004e80000000800 */
[----:B------:R-:W-:Y:S04]  /*1000*/  LDS R12, [R26+0x2000] ;  /* 0x002000001a0c7984 */ /* 0x000fe80000000800 */
[----:B------:R-:W-:Y:S04]  /*1010*/  LDS R13, [R26+0x2004] ;  /* 0x002004001a0d7984 */ /* 0x000fe80000000800 */
[----:B------:R-:W-:Y:S04]  /*1020*/  LDS R14, [R26+0x2008] ;  /* 0x002008001a0e7984 */ /* 0x000fe80000000800 */
[----:B------:R-:W4:Y:S01]  /*1030*/  LDS R15, [R26+0x200c] ;  /* 0x00200c001a0f7984 */ /* 0x000f220000000800 */
[----:B0-----:R-:W-:Y:S01]  /*1040*/  IMAD.HI R20, R19, 0x66666667, RZ ;  /* 0x6666666713147827 */ /* 0x001fe200078e02ff */
[----:B------:R-:W-:-:S02]  /*1050*/  LEA.HI.SX32 R24, R16, R17, 0x19 ;  /* 0x0000001110187211 */ /* 0x000fc400078fcaff */
[----:B------:R-:W0:Y:S01]  /*1060*/  LDC.64 R16, c[0x0][0x238] ;  /* 0x00008e00ff107b82 */ /* 0x000e220000000a00 */
[----:B------:R-:W-:Y:S01]  /*1070*/  IMAD.HI R22, R18, 0x66666667, RZ ;  /* 0x6666666712167827 */ /* 0x000fe200078e02ff */
[----:B--2---:R-:W-:-:S03]  /*1080*/  SHF.R.U32.HI R21, RZ, 0x1f, R20 ;  /* 0x0000001fff157819 */ /* 0x004fc60000011614 */
[----:B------:R-:W-:Y:S01]  /*1090*/  IMAD R25, R24, -0x140, R3 ;  /* 0xfffffec018197824 */ /* 0x000fe200078e0203 */
[----:B------:R-:W-:Y:S02]  /*10a0*/  SHF.R.U32.HI R23, RZ, 0x1f, R22 ;  /* 0x0000001fff177819 */ /* 0x000fe40000011616 */
[----:B------:R-:W-:Y:S01]  /*10b0*/  LEA.HI.SX32 R20, R20, R21, 0x19 ;  /* 0x0000001514147211 */ /* 0x000fe200078fcaff */
[----:B------:R-:W-:Y:S01]  /*10c0*/  IMAD R25, R25, 0xc4, R0 ;  /* 0x000000c419197824 */ /* 0x000fe200078e0200 */
[----:B------:R-:W-:Y:S02]  /*10d0*/  LEA.HI.SX32 R21, R22, R23, 0x19 ;  /* 0x0000001716157211 */ /* 0x000fe400078fcaff */
[----:B------:R-:W-:Y:S01]  /*10e0*/  ISETP.GE.AND P0, PT, R0, 0xc4, PT ;  /* 0x000000c40000780c */ /* 0x000fe20003f06270 */
[----:B------:R-:W-:Y:S01]  /*10f0*/  IMAD R23, R24, 0x62000, R25 ;  /* 0x0006200018177824 */ /* 0x000fe200078e0219 */
[----:B------:R-:W-:Y:S01]  /*1100*/  LOP3.LUT R22, R2, 0xc00, RZ, 0xfc, !PT ;  /* 0x00000c0002167812 */ /* 0x000fe200078efcff */
[----:B------:R-:W-:Y:S01]  /*1110*/  IMAD R25, R21, -0x140, R18 ;  /* 0xfffffec015197824 */ /* 0x000fe200078e0212 */
[----:B------:R-:W-:Y:S01]  /*1120*/  ISETP.LT.AND P1, PT, R19, 0x500, !P0 ;  /* 0x000005001300780c */ /* 0x000fe20004721270 */
[----:B------:R-:W-:Y:S01]  /*1130*/  IMAD R19, R20, -0x140, R19 ;  /* 0xfffffec014137824 */ /* 0x000fe200078e0213 */
[----:B------:R-:W-:-:S02]  /*1140*/  ISETP.LT.AND P3, PT, R3, 0x500, !P0 ;  /* 0x000005000300780c */ /* 0x000fc40004761270 */
[----:B------:R-:W-:Y:S02]  /*1150*/  LOP3.LUT R3, R3, 0xc, RZ, 0xfc, !PT ;  /* 0x0000000c03037812 */ /* 0x000fe400078efcff */
[----:B------:R-:W-:Y:S01]  /*1160*/  ISETP.LT.AND P2, PT, R18, 0x500, !P0 ;  /* 0x000005001200780c */ /* 0x000fe20004741270 */
[----:B------:R-:W-:Y:S01]  /*1170*/  IMAD R18, R25, 0xc4, R0 ;  /* 0x000000c419127824 */ /* 0x000fe200078e0200 */
[----:B------:R-:W-:Y:S01]  /*1180*/  SHF.R.U32.HI R22, RZ, 0x6, R22 ;  /* 0x00000006ff167819 */ /* 0x000fe20000011616 */
[----:B------:R-:W-:Y:S01]  /*1190*/  IMAD R19, R19, 0xc4, R0 ;  /* 0x000000c413137824 */ /* 0x000fe200078e0200 */
[----:B------:R-:W-:Y:S01]  /*11a0*/  ISETP.LT.AND P0, PT, R3, 0x500, !P0 ;  /* 0x000005000300780c */ /* 0x000fe20004701270 */
[----:B------:R-:W-:Y:S01]  /*11b0*/  IMAD R21, R21, 0x62000, R18 ;  /* 0x0006200015157824 */ /* 0x000fe200078e0212 */
[----:B------:R-:W-:Y:S01]  /*11c0*/  LOP3.LUT R22, R22, 0x3c, RZ, 0xc0, !PT ;  /* 0x0000003c16167812 */ /* 0x000fe200078ec0ff */
[----:B------:R-:W-:Y:S02]  /*11d0*/  IMAD R25, R20, 0x62000, R19 ;  /* 0x0006200014197824 */ /* 0x000fe400078e0213 */
[----:B0-----:R-:W-:-:S04]  /*11e0*/  IMAD.WIDE R18, R23, 0x4, R16 ;  /* 0x0000000417127825 */ /* 0x001fc800078e0210 */
[----:B------:R-:W-:Y:S02]  /*11f0*/  VIADD R27, R22, UR4 ;  /* 0x00000004161b7c36 */ /* 0x000fe40008000000 */
[--C-:B------:R-:W-:Y:S01]  /*1200*/  IMAD.WIDE R20, R21, 0x4, R16.reuse ;  /* 0x0000000415147825 */ /* 0x100fe200078e0210 */
[----:B-1----:R0:W-:Y:S03]  /*1210*/  @P3 STG.E.128 desc[UR6][R18.64], R4 ;  /* 0x0000000412003986 */ /* 0x0021e6000c101d06 */
[----:B------:R-:W-:Y:S01]  /*1220*/  IMAD.WIDE R22, R25, 0x4, R16 ;  /* 0x0000000419167825 */ /* 0x000fe200078e0210 */
[----:B---3--:R0:W-:Y:S04]  /*1230*/  @P2 STG.E.128 desc[UR6][R20.64], R8 ;  /* 0x0000000814002986 */ /* 0x0081e8000c101d06 */
[----:B----4-:R0:W-:Y:S01]  /*1240*/  @P1 STG.E.128 desc[UR6][R22.64], R12 ;  /* 0x0000000c16001986 */ /* 0x0101e2000c101d06 */
[----:B------:R-:W-:Y:S01]  /*1250*/  IMAD R27, R2, 0x4, R27 ;  /* 0x00000004021b7824 */ /* 0x000fe200078e021b */
[----:B0-----:R-:W-:Y:S06]  /*1260*/  @!P0 EXIT ;  /* 0x000000000000894d */ /* 0x001fec0003800000 */
[----:B0-----:R-:W-:Y:S01]  /*1270*/  LDS R4, [R27+0x3000] ;  /* 0x003000001b047984 */ /* 0x001fe20000000800 */
[----:B------:R-:W-:-:S03]  /*1280*/  IMAD.HI R2, R3, 0x66666667, RZ ;  /* 0x6666666703027827 */ /* 0x000fc600078e02ff */
[----:B------:R-:W-:Y:S02]  /*1290*/  LDS R5, [R27+0x3004] ;  /* 0x003004001b057984 */ /* 0x000fe40000000800 */
[----:B------:R-:W-:Y:S02]  /*12a0*/  SHF.R.U32.HI R9, RZ, 0x1f, R2 ;  /* 0x0000001fff097819 */ /* 0x000fe40000011602 */
[----:B------:R-:W-:Y:S02]  /*12b0*/  LDS R6, [R27+0x3008] ;  /* 0x003008001b067984 */ /* 0x000fe40000000800 */
[----:B------:R-:W-:Y:S02]  /*12c0*/  LEA.HI.SX32 R2, R2, R9, 0x19 ;  /* 0x0000000902027211 */ /* 0x000fe400078fcaff */
[----:B------:R-:W0:Y:S03]  /*12d0*/  LDS R7, [R27+0x300c] ;  /* 0x00300c001b077984 */ /* 0x000e260000000800 */
[----:B------:R-:W-:-:S04]  /*12e0*/  IMAD R3, R2, -0x140, R3 ;  /* 0xfffffec002037824 */ /* 0x000fc800078e0203 */
[----:B------:R-:W-:-:S04]  /*12f0*/  IMAD R3, R3, 0xc4, R0 ;  /* 0x000000c403037824 */ /* 0x000fc800078e0200 */
[----:B------:R-:W-:-:S04]  /*1300*/  IMAD R3, R2, 0x62000, R3 ;  /* 0x0006200002037824 */ /* 0x000fc800078e0203 */
[----:B------:R-:W-:-:S05]  /*1310*/  IMAD.WIDE R16, R3, 0x4, R16 ;  /* 0x0000000403107825 */ /* 0x000fca00078e0210 */
[----:B0-----:R-:W-:Y:S01]  /*1320*/  STG.E.128 desc[UR6][R16.64], R4 ;  /* 0x0000000410007986 */ /* 0x001fe2000c101d06 */
[----:B------:R-:W-:Y:S05]  /*1330*/  EXIT ;  /* 0x000000000000794d */ /* 0x000fea0003800000 */
.L_x_0:
[----:B------:R-:W-:-:S00]  /*1340*/  BRA `(.L_x_0) ;  /* 0xfffffffc00fc7947 */ /* 0x000fc0000383ffff */
[----:B------:R-:W-:-:S00]  /*1350*/  NOP ;  /* 0x0000000000007918 */ /* 0x000fc00000000000 */
        /* <DEDUP_REMOVED lines=10> */
.L_x_1:


//--------------------- .nv.global.init           --------------------------
	.section	.nv.global.init,"aw",@progbits
.nv.global.init:
	.type		_$_str,@object
	.size		_$_str,(_$_str_$_2 - _$_str)
_$_str:
        /*0000*/ 	.byte	0x5f, 0x5f, 0x43, 0x55, 0x44, 0x41, 0x5f, 0x46, 0x54, 0x5a, 0x00
	.type		_$_str_$_2,@object
	.size		_$_str_$_2,(.L_1 - _$_str_$_2)
_$_str_$_2:
        /*000b*/ 	.byte	0x5f, 0x5f, 0x43, 0x55, 0x44, 0x41, 0x5f, 0x50, 0x52, 0x45, 0x43, 0x5f, 0x53, 0x51, 0x52, 0x54
        /*001b*/ 	.byte	0x00
.L_1:


//--------------------- .nv.shared.triton_poi_fused__native_batch_norm_legit_no_training_relu_50 --------------------------
	.section	.nv.shared.triton_poi_fused__native_batch_norm_legit_no_training_relu_50,"aw",@nobits
	.sectionflags	@""
	.align	16
	.zero		1024


//--------------------- .nv.constant0.triton_poi_fused__native_batch_norm_legit_no_training_relu_50 --------------------------
	.section	.nv.constant0.triton_poi_fused__native_batch_norm_legit_no_training_relu_50,"a",@progbits
	.sectionflags	@""
	.align	4
.nv.constant0.triton_poi_fused__native_batch_norm_legit_no_training_relu_50:
	.zero		584
